//
// Generated by NVIDIA NVVM Compiler
//
// Compiler Build ID: CL-36424714
// Cuda compilation tools, release 13.0, V13.0.88
// Based on NVVM 20.0.0
//

.version 9.0
.target sm_100
.address_size 64

	// .globl	_Z3funPi
.extern .func  (.param .b32 func_retval0) vprintf
(
	.param .b64 vprintf_param_0,
	.param .b64 vprintf_param_1
)
;
.global .align 1 .b8 $str[4] = {37, 100, 10};

.visible .entry _Z3funPi(
	.param .u64 .ptr .align 1 _Z3funPi_param_0
)
{
	.local .align 8 .b8 	__local_depot0[8];
	.reg .b64 	%SP;
	.reg .b64 	%SPL;
	.reg .b32 	%r<4>;
	.reg .b64 	%rd<5>;

	mov.u64 	%SPL, __local_depot0;
	cvta.local.u64 	%SP, %SPL;
	add.u64 	%rd1, %SP, 0;
	add.u64 	%rd2, %SPL, 0;
	mov.b32 	%r1, 5;
	st.local.u32 	[%rd2], %r1;
	mov.u64 	%rd3, $str;
	cvta.global.u64 	%rd4, %rd3;
	{ // callseq 0, 0
	.param .b64 param0;
	st.param.b64 	[param0], %rd4;
	.param .b64 param1;
	st.param.b64 	[param1], %rd1;
	.param .b32 retval0;
	call.uni (retval0), 
	vprintf, 
	(
	param0, 
	param1
	);
	ld.param.b32 	%r2, [retval0];
	} // callseq 0
	ret;

}


// ===== COMPILED SASS (sm_100) =====

	.target	sm_100

	.elftype	@"ET_EXEC"


//--------------------- .note.nv.tkinfo           --------------------------
	.section	.note.nv.tkinfo,"",@"SHT_NOTE"
	.sectionflags	@"SHF_NOTE_NV_TKINFO"
	.tkinfo
        /*0018*/ 	.word	0x00000002
        /*0030*/ 	.string	""
        /*0030*/ 	.string	"ptxas"
        /*0030*/ 	.string	"Cuda compilation tools, release 13.0, V13.0.88"
        /*0030*/ 	.string	"Build cuda_13.0.r13.0/compiler.36424714_0"
        /*0030*/ 	.string	"-arch sm_100 -m 64 "



//--------------------- .note.nv.cuinfo           --------------------------
	.section	.note.nv.cuinfo,"",@"SHT_NOTE"
	.sectionflags	@"SHF_NOTE_NV_CUINFO"
        /*0018*/ 	.short	0x0002
        /*001a*/ 	.short	0x0064
        /*001c*/ 	.short	0x0082
	.zero		2


//--------------------- .nv.info                  --------------------------
	.section	.nv.info,"",@"SHT_CUDA_INFO"
	.align	4


	//----- nvinfo : EIATTR_REGCOUNT
	.align		4
        /*0000*/ 	.byte	0x04, 0x2f
        /*0002*/ 	.short	(.L_2 - .L_1)
	.align		4
.L_1:
        /*0004*/ 	.word	index@(_Z3funPi)
        /*0008*/ 	.word	0x00000018


	//----- nvinfo : EIATTR_FRAME_SIZE
	.align		4
.L_2:
        /*000c*/ 	.byte	0x04, 0x11
        /*000e*/ 	.short	(.L_4 - .L_3)
	.align		4
.L_3:
        /*0010*/ 	.word	index@(_Z3funPi)
        /*0014*/ 	.word	0x00000008


	//----- nvinfo : EIATTR_MIN_STACK_SIZE
	.align		4
.L_4:
        /*0018*/ 	.byte	0x04, 0x12
        /*001a*/ 	.short	(.L_6 - .L_5)
	.align		4
.L_5:
        /*001c*/ 	.word	index@(_Z3funPi)
        /*0020*/ 	.word	0x00000008
.L_6:


//--------------------- .nv.compat                --------------------------
	.section	.nv.compat,"",@"SHT_CUDA_COMPAT_INFO"
	.align	4
        /*0000*/ 	.byte	0x02, 0x09, 0x00, 0x00, 0x02, 0x02, 0x01, 0x00, 0x02, 0x05, 0x05, 0x00, 0x03, 0x07, 0x01, 0x01
        /*0010*/ 	.byte	0x02, 0x03, 0x00, 0x00, 0x02, 0x06, 0x01, 0x00, 0x04, 0x0b, 0x08, 0x00, 0x09, 0x00, 0x00, 0x00
        /*0020*/ 	.byte	0x00, 0x00, 0x00, 0x00


//--------------------- .nv.info._Z3funPi         --------------------------
	.section	.nv.info._Z3funPi,"",@"SHT_CUDA_INFO"
	.sectionflags	@""
	.align	4


	//----- nvinfo : EIATTR_CUDA_API_VERSION
	.align		4
        /*0000*/ 	.byte	0x04, 0x37
        /*0002*/ 	.short	(.L_8 - .L_7)
.L_7:
        /*0004*/ 	.word	0x00000082


	//----- nvinfo : EIATTR_KPARAM_INFO
	.align		4
.L_8:
        /*0008*/ 	.byte	0x04, 0x17
        /*000a*/ 	.short	(.L_10 - .L_9)
.L_9:
        /*000c*/ 	.word	0x00000000
        /*0010*/ 	.short	0x0000
        /*0012*/ 	.short	0x0000
        /*0014*/ 	.byte	0x00, 0xf5, 0x21, 0x00


	//----- nvinfo : EIATTR_SPARSE_MMA_MASK
	.align		4
.L_10:
        /*0018*/ 	.byte	0x03, 0x50
        /*001a*/ 	.short	0x0000


	//----- nvinfo : EIATTR_MAXREG_COUNT
	.align		4
        /*001c*/ 	.byte	0x03, 0x1b
        /*001e*/ 	.short	0x00ff


	//----- nvinfo : EIATTR_EXTERNS
	.align		4
        /*0020*/ 	.byte	0x04, 0x0f
        /*0022*/ 	.short	(.L_12 - .L_11)


	//   ....[0]....
	.align		4
.L_11:
        /*0024*/ 	.word	index@(vprintf)


	//----- nvinfo : EIATTR_MERCURY_ISA_VERSION
	.align		4
.L_12:
        /*0028*/ 	.byte	0x03, 0x5f
        /*002a*/ 	.short	0x0101


	//----- nvinfo : EIATTR_VRC_CTA_INIT_COUNT
	.align		4
        /*002c*/ 	.byte	0x02, 0x4a
	.zero		1
	.zero		1


	//----- nvinfo : EIATTR_SYSCALL_OFFSETS
	.align		4
        /*0030*/ 	.byte	0x04, 0x46
        /*0032*/ 	.short	(.L_14 - .L_13)


	//   ....[0]....
.L_13:
        /*0034*/ 	.word	0x000000e0


	//----- nvinfo : EIATTR_EXIT_INSTR_OFFSETS
	.align		4
.L_14:
        /*0038*/ 	.byte	0x04, 0x1c
        /*003a*/ 	.short	(.L_16 - .L_15)


	//   ....[0]....
.L_15:
        /*003c*/ 	.word	0x000000f0


	//----- nvinfo : EIATTR_CBANK_PARAM_SIZE
	.align		4
.L_16:
        /*0040*/ 	.byte	0x03, 0x19
        /*0042*/ 	.short	0x0008


	//----- nvinfo : EIATTR_PARAM_CBANK
	.align		4
        /*0044*/ 	.byte	0x04, 0x0a
        /*0046*/ 	.short	(.L_18 - .L_17)
	.align		4
.L_17:
        /*0048*/ 	.word	index@(.nv.constant0._Z3funPi)
        /*004c*/ 	.short	0x0380
        /*004e*/ 	.short	0x0008


	//----- nvinfo : EIATTR_SW_WAR
	.align		4
.L_18:
        /*0050*/ 	.byte	0x04, 0x36
        /*0052*/ 	.short	(.L_20 - .L_19)
.L_19:
        /*0054*/ 	.word	0x00000008
.L_20:


//--------------------- .nv.callgraph             --------------------------
	.section	.nv.callgraph,"",@"SHT_CUDA_CALLGRAPH"
	.align	4
	.sectionentsize	8
	.align		4
        /*0000*/ 	.word	0x00000000
	.align		4
        /*0004*/ 	.word	0xffffffff
	.align		4
        /*0008*/ 	.word	index@(_Z3funPi)
	.align		4
        /*000c*/ 	.word	index@(vprintf)
	.align		4
        /*0010*/ 	.word	0x00000000
	.align		4
        /*0014*/ 	.word	0xfffffffe
	.align		4
        /*0018*/ 	.word	0x00000000
	.align		4
        /*001c*/ 	.word	0xfffffffd
	.align		4
        /*0020*/ 	.word	0x00000000
	.align		4
        /*0024*/ 	.word	0xfffffffc


//--------------------- .nv.constant4             --------------------------
	.section	.nv.constant4,"a",@progbits
	.align	8
	.align		8
.nv.constant4:
        /*0000*/ 	.dword	vprintf
	.align		8
        /*0008*/ 	.dword	$str


//--------------------- .text._Z3funPi            --------------------------
	.section	.text._Z3funPi,"ax",@progbits
	.align	128
        .global         _Z3funPi
        .type           _Z3funPi,@function
        .size           _Z3funPi,(.L_x_2 - _Z3funPi)
        .other          _Z3funPi,@"STO_CUDA_ENTRY STV_DEFAULT"
_Z3funPi:
.text._Z3funPi:
[----:B------:R-:W0:Y:S02]  /*0000*/  LDC R1, c[0x0][0x37c] ;  /* 0x0000df00ff017b82 */ /* 0x000e240000000800 */
[----:B0-----:R-:W-:Y:S01]  /*0010*/  VIADD R1, R1, 0xfffffff8 ;  /* 0xfffffff801017836 */ /* 0x001fe20000000000 */
[----:B------:R-:W-:Y:S01]  /*0020*/  MOV R0, 0x0 ;  /* 0x0000000000007802 */ /* 0x000fe20000000f00 */
[----:B------:R-:W-:Y:S01]  /*0030*/  IMAD.MOV.U32 R8, RZ, RZ, 0x5 ;  /* 0x00000005ff087424 */ /* 0x000fe200078e00ff */
[----:B------:R-:W0:Y:S03]  /*0040*/  LDCU UR4, c[0x0][0x2f8] ;  /* 0x00005f00ff0477ac */ /* 0x000e260008000800 */
[----:B------:R1:W2:Y:S01]  /*0050*/  LDC.64 R2, c[0x4][R0] ;  /* 0x0100000000027b82 */ /* 0x0002a20000000a00 */
[----:B------:R1:W-:Y:S01]  /*0060*/  STL [R1], R8 ;  /* 0x0000000801007387 */ /* 0x0003e20000100800 */
[----:B------:R-:W3:Y:S01]  /*0070*/  LDCU.64 UR6, c[0x4][0x8] ;  /* 0x01000100ff0677ac */ /* 0x000ee20008000a00 */
[----:B------:R-:W4:Y:S01]  /*0080*/  LDCU UR5, c[0x0][0x2fc] ;  /* 0x00005f80ff0577ac */ /* 0x000f220008000800 */
[----:B0-----:R-:W-:-:S02]  /*0090*/  IADD3 R6, P0, PT, R1, UR4, RZ ;  /* 0x0000000401067c10 */ /* 0x001fc4000ff1e0ff */
[----:B---3--:R-:W-:Y:S01]  /*00a0*/  MOV R4, UR6 ;  /* 0x0000000600047c02 */ /* 0x008fe20008000f00 */
[----:B------:R-:W-:Y:S01]  /*00b0*/  IMAD.U32 R5, RZ, RZ, UR7 ;  /* 0x00000007ff057e24 */ /* 0x000fe2000f8e00ff */
[----:B-1--4-:R-:W-:-:S09]  /*00c0*/  IADD3.X R7, PT, PT, RZ, UR5, RZ, P0, !PT ;  /* 0x00000005ff077c10 */ /* 0x012fd200087fe4ff */
[----:B------:R-:W-:-:S07]  /*00d0*/  LEPC R20, `(.L_x_0) ;  /* 0x000000001014794e */ /* 0x000fce0000000000 */
[----:B--2---:R-:W-:Y:S05]  /*00e0*/  CALL.ABS.NOINC R2 ;  /* 0x0000000002007343 */ /* 0x004fea0003c00000 */
.L_x_0:
[----:B------:R-:W-:Y:S05]  /*00f0*/  EXIT ;  /* 0x000000000000794d */ /* 0x000fea0003800000 */
.L_x_1:
[----:B------:R-:W-:-:S00]  /*0100*/  BRA `(.L_x_1) ;  /* 0xfffffffc00fc7947 */ /* 0x000fc0000383ffff */
[----:B------:R-:W-:-:S00]  /*0110*/  NOP ;  /* 0x0000000000007918 */ /* 0x000fc00000000000 */
        /* <DEDUP_REMOVED lines=14> */
.L_x_2:


//--------------------- .nv.global.init           --------------------------
	.section	.nv.global.init,"aw",@progbits
.nv.global.init:
	.type		$str,@object
	.size		$str,(.L_0 - $str)
$str:
        /*0000*/ 	.byte	0x25, 0x64, 0x0a, 0x00
.L_0:


//--------------------- .nv.shared.reserved.0     --------------------------
	.section	.nv.shared.reserved.0,"aw",@nobits
	.weak		__nv_reservedSMEM_offset_0_alias
	.size		__nv_reservedSMEM_offset_0_alias, 0, 64
	.other		__nv_reservedSMEM_offset_0_alias,@"STO_CUDA_RESERVED_SHARED STV_DEFAULT"
__nv_reservedSMEM_offset_0_alias:
	.zero		0
	.zero		64


//--------------------- .nv.constant0._Z3funPi    --------------------------
	.section	.nv.constant0._Z3funPi,"a",@progbits
	.sectionflags	@""
	.align	4
.nv.constant0._Z3funPi:
	.zero		904


//--------------------- SYMBOLS --------------------------

	.type		.nv.reservedSmem.offset0,@object
	.size		.nv.reservedSmem.offset0,0x4
	.type		vprintf,@function
